//
// Generated by NVIDIA NVVM Compiler
//
// Compiler Build ID: CL-36424714
// Cuda compilation tools, release 13.0, V13.0.88
// Based on NVVM 20.0.0
//

.version 9.0
.target sm_100
.address_size 64

	// .globl	_Z13compareSwapV0Pimii

.visible .entry _Z13compareSwapV0Pimii(
	.param .u64 .ptr .align 1 _Z13compareSwapV0Pimii_param_0,
	.param .u64 _Z13compareSwapV0Pimii_param_1,
	.param .u32 _Z13compareSwapV0Pimii_param_2,
	.param .u32 _Z13compareSwapV0Pimii_param_3
)
{
	.reg .pred 	%p<8>;
	.reg .b32 	%r<14>;
	.reg .b64 	%rd<9>;

	ld.param.u64 	%rd4, [_Z13compareSwapV0Pimii_param_0];
	ld.param.u64 	%rd5, [_Z13compareSwapV0Pimii_param_1];
	ld.param.u32 	%r4, [_Z13compareSwapV0Pimii_param_2];
	ld.param.u32 	%r5, [_Z13compareSwapV0Pimii_param_3];
	mov.u32 	%r6, %tid.x;
	mov.u32 	%r7, %ctaid.x;
	mov.u32 	%r8, %ntid.x;
	mad.lo.s32 	%r9, %r7, %r8, %r6;
	xor.b32  	%r1, %r5, %r9;
	cvt.s64.s32 	%rd1, %r9;
	setp.le.u64 	%p1, %rd5, %rd1;
	setp.le.s32 	%p2, %r1, %r9;
	or.pred  	%p3, %p1, %p2;
	@%p3 bra 	$L__BB0_3;
	cvt.u32.u64 	%r10, %rd1;
	cvta.to.global.u64 	%rd6, %rd4;
	not.b32 	%r11, %r10;
	shr.u32 	%r12, %r11, %r4;
	shl.b64 	%rd7, %rd1, 2;
	add.s64 	%rd2, %rd6, %rd7;
	ld.global.u32 	%r2, [%rd2];
	mul.wide.s32 	%rd8, %r1, 4;
	add.s64 	%rd3, %rd6, %rd8;
	ld.global.u32 	%r3, [%rd3];
	and.b32  	%r13, %r12, 1;
	setp.eq.b32 	%p4, %r13, 1;
	setp.le.s32 	%p5, %r2, %r3;
	xor.pred  	%p6, %p5, %p4;
	not.pred 	%p7, %p6;
	@%p7 bra 	$L__BB0_3;
	st.global.u32 	[%rd2], %r3;
	st.global.u32 	[%rd3], %r2;
$L__BB0_3:
	ret;

}


// ===== COMPILED SASS (sm_100) =====

	.target	sm_100

	.elftype	@"ET_EXEC"


//--------------------- .note.nv.tkinfo           --------------------------
	.section	.note.nv.tkinfo,"",@"SHT_NOTE"
	.sectionflags	@"SHF_NOTE_NV_TKINFO"
	.tkinfo
        /*0018*/ 	.word	0x00000002
        /*0030*/ 	.string	""
        /*0030*/ 	.string	"ptxas"
        /*0030*/ 	.string	"Cuda compilation tools, release 13.0, V13.0.88"
        /*0030*/ 	.string	"Build cuda_13.0.r13.0/compiler.36424714_0"
        /*0030*/ 	.string	"-arch sm_100 -m 64 "



//--------------------- .note.nv.cuinfo           --------------------------
	.section	.note.nv.cuinfo,"",@"SHT_NOTE"
	.sectionflags	@"SHF_NOTE_NV_CUINFO"
        /*0018*/ 	.short	0x0002
        /*001a*/ 	.short	0x0064
        /*001c*/ 	.short	0x0082
	.zero		2


//--------------------- .nv.info                  --------------------------
	.section	.nv.info,"",@"SHT_CUDA_INFO"
	.align	4


	//----- nvinfo : EIATTR_REGCOUNT
	.align		4
        /*0000*/ 	.byte	0x04, 0x2f
        /*0002*/ 	.short	(.L_1 - .L_0)
	.align		4
.L_0:
        /*0004*/ 	.word	index@(_Z13compareSwapV0Pimii)
        /*0008*/ 	.word	0x0000000a


	//----- nvinfo : EIATTR_FRAME_SIZE
	.align		4
.L_1:
        /*000c*/ 	.byte	0x04, 0x11
        /*000e*/ 	.short	(.L_3 - .L_2)
	.align		4
.L_2:
        /*0010*/ 	.word	index@(_Z13compareSwapV0Pimii)
        /*0014*/ 	.word	0x00000000


	//----- nvinfo : EIATTR_MIN_STACK_SIZE
	.align		4
.L_3:
        /*0018*/ 	.byte	0x04, 0x12
        /*001a*/ 	.short	(.L_5 - .L_4)
	.align		4
.L_4:
        /*001c*/ 	.word	index@(_Z13compareSwapV0Pimii)
        /*0020*/ 	.word	0x00000000
.L_5:


//--------------------- .nv.compat                --------------------------
	.section	.nv.compat,"",@"SHT_CUDA_COMPAT_INFO"
	.align	4
        /*0000*/ 	.byte	0x02, 0x09, 0x00, 0x00, 0x02, 0x02, 0x01, 0x00, 0x02, 0x05, 0x05, 0x00, 0x03, 0x07, 0x01, 0x01
        /*0010*/ 	.byte	0x02, 0x03, 0x00, 0x00, 0x02, 0x06, 0x01, 0x00, 0x04, 0x0b, 0x08, 0x00, 0x09, 0x00, 0x00, 0x00
        /*0020*/ 	.byte	0x00, 0x00, 0x00, 0x00


//--------------------- .nv.info._Z13compareSwapV0Pimii --------------------------
	.section	.nv.info._Z13compareSwapV0Pimii,"",@"SHT_CUDA_INFO"
	.sectionflags	@""
	.align	4


	//----- nvinfo : EIATTR_CUDA_API_VERSION
	.align		4
        /*0000*/ 	.byte	0x04, 0x37
        /*0002*/ 	.short	(.L_7 - .L_6)
.L_6:
        /*0004*/ 	.word	0x00000082


	//----- nvinfo : EIATTR_KPARAM_INFO
	.align		4
.L_7:
        /*0008*/ 	.byte	0x04, 0x17
        /*000a*/ 	.short	(.L_9 - .L_8)
.L_8:
        /*000c*/ 	.word	0x00000000
        /*0010*/ 	.short	0x0003
        /*0012*/ 	.short	0x0014
        /*0014*/ 	.byte	0x00, 0xf0, 0x11, 0x00


	//----- nvinfo : EIATTR_KPARAM_INFO
	.align		4
.L_9:
        /*0018*/ 	.byte	0x04, 0x17
        /*001a*/ 	.short	(.L_11 - .L_10)
.L_10:
        /*001c*/ 	.word	0x00000000
        /*0020*/ 	.short	0x0002
        /*0022*/ 	.short	0x0010
        /*0024*/ 	.byte	0x00, 0xf0, 0x11, 0x00


	//----- nvinfo : EIATTR_KPARAM_INFO
	.align		4
.L_11:
        /*0028*/ 	.byte	0x04, 0x17
        /*002a*/ 	.short	(.L_13 - .L_12)
.L_12:
        /*002c*/ 	.word	0x00000000
        /*0030*/ 	.short	0x0001
        /*0032*/ 	.short	0x0008
        /*0034*/ 	.byte	0x00, 0xf0, 0x21, 0x00


	//----- nvinfo : EIATTR_KPARAM_INFO
	.align		4
.L_13:
        /*0038*/ 	.byte	0x04, 0x17
        /*003a*/ 	.short	(.L_15 - .L_14)
.L_14:
        /*003c*/ 	.word	0x00000000
        /*0040*/ 	.short	0x0000
        /*0042*/ 	.short	0x0000
        /*0044*/ 	.byte	0x00, 0xf5, 0x21, 0x00


	//----- nvinfo : EIATTR_SPARSE_MMA_MASK
	.align		4
.L_15:
        /*0048*/ 	.byte	0x03, 0x50
        /*004a*/ 	.short	0x0000


	//----- nvinfo : EIATTR_MAXREG_COUNT
	.align		4
        /*004c*/ 	.byte	0x03, 0x1b
        /*004e*/ 	.short	0x00ff


	//----- nvinfo : EIATTR_MERCURY_ISA_VERSION
	.align		4
        /*0050*/ 	.byte	0x03, 0x5f
        /*0052*/ 	.short	0x0101


	//----- nvinfo : EIATTR_VRC_CTA_INIT_COUNT
	.align		4
        /*0054*/ 	.byte	0x02, 0x4a
	.zero		1
	.zero		1


	//----- nvinfo : EIATTR_EXIT_INSTR_OFFSETS
	.align		4
        /*0058*/ 	.byte	0x04, 0x1c
        /*005a*/ 	.short	(.L_17 - .L_16)


	//   ....[0]....
.L_16:
        /*005c*/ 	.word	0x000000c0


	//   ....[1]....
        /*0060*/ 	.word	0x000001b0


	//   ....[2]....
        /*0064*/ 	.word	0x000001e0


	//----- nvinfo : EIATTR_CBANK_PARAM_SIZE
	.align		4
.L_17:
        /*0068*/ 	.byte	0x03, 0x19
        /*006a*/ 	.short	0x0018


	//----- nvinfo : EIATTR_PARAM_CBANK
	.align		4
        /*006c*/ 	.byte	0x04, 0x0a
        /*006e*/ 	.short	(.L_19 - .L_18)
	.align		4
.L_18:
        /*0070*/ 	.word	index@(.nv.constant0._Z13compareSwapV0Pimii)
        /*0074*/ 	.short	0x0380
        /*0076*/ 	.short	0x0018


	//----- nvinfo : EIATTR_SW_WAR
	.align		4
.L_19:
        /*0078*/ 	.byte	0x04, 0x36
        /*007a*/ 	.short	(.L_21 - .L_20)
.L_20:
        /*007c*/ 	.word	0x00000008
.L_21:


//--------------------- .nv.callgraph             --------------------------
	.section	.nv.callgraph,"",@"SHT_CUDA_CALLGRAPH"
	.align	4
	.sectionentsize	8
	.align		4
        /*0000*/ 	.word	0x00000000
	.align		4
        /*0004*/ 	.word	0xffffffff
	.align		4
        /*0008*/ 	.word	0x00000000
	.align		4
        /*000c*/ 	.word	0xfffffffe
	.align		4
        /*0010*/ 	.word	0x00000000
	.align		4
        /*0014*/ 	.word	0xfffffffd
	.align		4
        /*0018*/ 	.word	0x00000000
	.align		4
        /*001c*/ 	.word	0xfffffffc


//--------------------- .text._Z13compareSwapV0Pimii --------------------------
	.section	.text._Z13compareSwapV0Pimii,"ax",@progbits
	.align	128
        .global         _Z13compareSwapV0Pimii
        .type           _Z13compareSwapV0Pimii,@function
        .size           _Z13compareSwapV0Pimii,(.L_x_1 - _Z13compareSwapV0Pimii)
        .other          _Z13compareSwapV0Pimii,@"STO_CUDA_ENTRY STV_DEFAULT"
_Z13compareSwapV0Pimii:
.text._Z13compareSwapV0Pimii:
[----:B------:R-:W-:Y:S01]  /*0000*/  LDC R1, c[0x0][0x37c] ;  /* 0x0000df00ff017b82 */ /* 0x000fe20000000800 */
[----:B------:R-:W0:Y:S07]  /*0010*/  S2R R0, SR_TID.X ;  /* 0x0000000000007919 */ /* 0x000e2e0000002100 */
[----:B------:R-:W0:Y:S01]  /*0020*/  S2UR UR4, SR_CTAID.X ;  /* 0x00000000000479c3 */ /* 0x000e220000002500 */
[----:B------:R-:W1:Y:S01]  /*0030*/  LDCU UR5, c[0x0][0x394] ;  /* 0x00007280ff0577ac */ /* 0x000e620008000800 */
[----:B------:R-:W2:Y:S06]  /*0040*/  LDCU.64 UR6, c[0x0][0x388] ;  /* 0x00007100ff0677ac */ /* 0x000eac0008000a00 */
[----:B------:R-:W0:Y:S02]  /*0050*/  LDC R3, c[0x0][0x360] ;  /* 0x0000d800ff037b82 */ /* 0x000e240000000800 */
[----:B0-----:R-:W-:-:S05]  /*0060*/  IMAD R0, R3, UR4, R0 ;  /* 0x0000000403007c24 */ /* 0x001fca000f8e0200 */
[C---:B-1----:R-:W-:Y:S02]  /*0070*/  LOP3.LUT R3, R0.reuse, UR5, RZ, 0x3c, !PT ;  /* 0x0000000500037c12 */ /* 0x042fe4000f8e3cff */
[----:B--2---:R-:W-:Y:S02]  /*0080*/  ISETP.GE.U32.AND P1, PT, R0, UR6, PT ;  /* 0x0000000600007c0c */ /* 0x004fe4000bf26070 */
[----:B------:R-:W-:Y:S02]  /*0090*/  SHF.R.S32.HI R7, RZ, 0x1f, R0 ;  /* 0x0000001fff077819 */ /* 0x000fe40000011400 */
[----:B------:R-:W-:-:S04]  /*00a0*/  ISETP.GT.AND P0, PT, R3, R0, PT ;  /* 0x000000000300720c */ /* 0x000fc80003f04270 */
[----:B------:R-:W-:-:S13]  /*00b0*/  ISETP.GE.U32.OR.EX P0, PT, R7, UR7, !P0, P1 ;  /* 0x0000000707007c0c */ /* 0x000fda000c706510 */
[----:B------:R-:W-:Y:S05]  /*00c0*/  @P0 EXIT ;  /* 0x000000000000094d */ /* 0x000fea0003800000 */
[----:B------:R-:W0:Y:S01]  /*00d0*/  LDC.64 R4, c[0x0][0x380] ;  /* 0x0000e000ff047b82 */ /* 0x000e220000000a00 */
[----:B------:R-:W1:Y:S01]  /*00e0*/  LDCU.64 UR6, c[0x0][0x380] ;  /* 0x00007000ff0677ac */ /* 0x000e620008000a00 */
[----:B------:R-:W2:Y:S01]  /*00f0*/  LDCU.64 UR4, c[0x0][0x358] ;  /* 0x00006b00ff0477ac */ /* 0x000ea20008000a00 */
[C---:B-1----:R-:W-:Y:S01]  /*0100*/  LEA R2, P0, R0.reuse, UR6, 0x2 ;  /* 0x0000000600027c11 */ /* 0x042fe2000f8010ff */
[----:B------:R-:W1:Y:S01]  /*0110*/  LDCU UR6, c[0x0][0x390] ;  /* 0x00007200ff0677ac */ /* 0x000e620008000800 */
[----:B0-----:R-:W-:Y:S02]  /*0120*/  IMAD.WIDE R4, R3, 0x4, R4 ;  /* 0x0000000403047825 */ /* 0x001fe400078e0204 */
[----:B------:R-:W-:-:S03]  /*0130*/  LEA.HI.X R3, R0, UR7, R7, 0x2, P0 ;  /* 0x0000000700037c11 */ /* 0x000fc600080f1407 */
[----:B--2---:R-:W2:Y:S04]  /*0140*/  LDG.E R6, desc[UR4][R4.64] ;  /* 0x0000000404067981 */ /* 0x004ea8000c1e1900 */
[----:B------:R-:W2:Y:S01]  /*0150*/  LDG.E R7, desc[UR4][R2.64] ;  /* 0x0000000402077981 */ /* 0x000ea2000c1e1900 */
[----:B------:R-:W-:-:S04]  /*0160*/  LOP3.LUT R0, RZ, R0, RZ, 0x33, !PT ;  /* 0x00000000ff007212 */ /* 0x000fc800078e33ff */
[----:B-1----:R-:W-:-:S04]  /*0170*/  SHF.R.U32.HI R0, RZ, UR6, R0 ;  /* 0x00000006ff007c19 */ /* 0x002fc80008011600 */
[----:B------:R-:W-:-:S04]  /*0180*/  LOP3.LUT R0, R0, 0x1, RZ, 0xc0, !PT ;  /* 0x0000000100007812 */ /* 0x000fc800078ec0ff */
[----:B------:R-:W-:-:S04]  /*0190*/  ISETP.NE.U32.AND P0, PT, R0, 0x1, PT ;  /* 0x000000010000780c */ /* 0x000fc80003f05070 */
[----:B--2---:R-:W-:-:S13]  /*01a0*/  ISETP.LE.XOR P0, PT, R7, R6, !P0 ;  /* 0x000000060700720c */ /* 0x004fda0004703a70 */
[----:B------:R-:W-:Y:S05]  /*01b0*/  @!P0 EXIT ;  /* 0x000000000000894d */ /* 0x000fea0003800000 */
[----:B------:R-:W-:Y:S04]  /*01c0*/  STG.E desc[UR4][R2.64], R6 ;  /* 0x0000000602007986 */ /* 0x000fe8000c101904 */
[----:B------:R-:W-:Y:S01]  /*01d0*/  STG.E desc[UR4][R4.64], R7 ;  /* 0x0000000704007986 */ /* 0x000fe2000c101904 */
[----:B------:R-:W-:Y:S05]  /*01e0*/  EXIT ;  /* 0x000000000000794d */ /* 0x000fea0003800000 */
.L_x_0:
[----:B------:R-:W-:-:S00]  /*01f0*/  BRA `(.L_x_0) ;  /* 0xfffffffc00fc7947 */ /* 0x000fc0000383ffff */
[----:B------:R-:W-:-:S00]  /*0200*/  NOP ;  /* 0x0000000000007918 */ /* 0x000fc00000000000 */
[----:B------:R-:W-:-:S00]  /*0210*/  NOP ;  /* 0x0000000000007918 */ /* 0x000fc00000000000 */
[----:B------:R-:W-:-:S00]  /*0220*/  NOP ;  /* 0x0000000000007918 */ /* 0x000fc00000000000 */
[----:B------:R-:W-:-:S00]  /*0230*/  NOP ;  /* 0x0000000000007918 */ /* 0x000fc00000000000 */
[----:B------:R-:W-:-:S00]  /*0240*/  NOP ;  /* 0x0000000000007918 */ /* 0x000fc00000000000 */
[----:B------:R-:W-:-:S00]  /*0250*/  NOP ;  /* 0x0000000000007918 */ /* 0x000fc00000000000 */
[----:B------:R-:W-:-:S00]  /*0260*/  NOP ;  /* 0x0000000000007918 */ /* 0x000fc00000000000 */
[----:B------:R-:W-:-:S00]  /*0270*/  NOP ;  /* 0x0000000000007918 */ /* 0x000fc00000000000 */
.L_x_1:


//--------------------- .nv.shared.reserved.0     --------------------------
	.section	.nv.shared.reserved.0,"aw",@nobits
	.weak		__nv_reservedSMEM_offset_0_alias
	.size		__nv_reservedSMEM_offset_0_alias, 0, 64
	.other		__nv_reservedSMEM_offset_0_alias,@"STO_CUDA_RESERVED_SHARED STV_DEFAULT"
__nv_reservedSMEM_offset_0_alias:
	.zero		0
	.zero		64


//--------------------- .nv.constant0._Z13compareSwapV0Pimii --------------------------
	.section	.nv.constant0._Z13compareSwapV0Pimii,"a",@progbits
	.sectionflags	@""
	.align	4
.nv.constant0._Z13compareSwapV0Pimii:
	.zero		920


//--------------------- SYMBOLS --------------------------

	.type		.nv.reservedSmem.offset0,@object
	.size		.nv.reservedSmem.offset0,0x4
